//
// Generated by NVIDIA NVVM Compiler
//
// Compiler Build ID: CL-36424714
// Cuda compilation tools, release 13.0, V13.0.88
// Based on NVVM 20.0.0
//

.version 9.0
.target sm_100
.address_size 64

	// .globl	_Z20descriminator_kernelv
.extern .func  (.param .b32 func_retval0) vprintf
(
	.param .b64 vprintf_param_0,
	.param .b64 vprintf_param_1
)
;
.global .align 1 .b8 $str[55] = {84, 104, 114, 101, 97, 100, 32, 73, 68, 58, 32, 37, 100, 32, 66, 108, 111, 99, 107, 32, 73, 68, 58, 32, 37, 100, 32, 67, 111, 97, 108, 101, 115, 99, 101, 100, 32, 84, 104, 114, 101, 97, 100, 32, 82, 97, 110, 107, 58, 32, 37, 100, 32, 10};

.visible .entry _Z20descriminator_kernelv()
{
	.local .align 8 .b8 	__local_depot0[16];
	.reg .b64 	%SP;
	.reg .b64 	%SPL;
	.reg .pred 	%p<2>;
	.reg .b16 	%rs<3>;
	.reg .b32 	%r<9>;
	.reg .b64 	%rd<5>;

	mov.u64 	%SPL, __local_depot0;
	cvta.local.u64 	%SP, %SPL;
	mov.u32 	%r1, %tid.x;
	cvt.u16.u32 	%rs1, %r1;
	mul.lo.s16 	%rs2, %rs1, -13107;
	setp.gt.u16 	%p1, %rs2, 13107;
	@%p1 bra 	$L__BB0_2;
	add.u64 	%rd1, %SP, 0;
	add.u64 	%rd2, %SPL, 0;
	// begin inline asm
	activemask.b32 %r2;
	// end inline asm
	mov.u32 	%r4, %ctaid.x;
	// begin inline asm
	mov.u32 %r3, %lanemask_lt;
	// end inline asm
	and.b32  	%r5, %r3, %r2;
	popc.b32 	%r6, %r5;
	st.local.v2.u32 	[%rd2], {%r1, %r4};
	st.local.u32 	[%rd2+8], %r6;
	mov.u64 	%rd3, $str;
	cvta.global.u64 	%rd4, %rd3;
	{ // callseq 0, 0
	.param .b64 param0;
	st.param.b64 	[param0], %rd4;
	.param .b64 param1;
	st.param.b64 	[param1], %rd1;
	.param .b32 retval0;
	call.uni (retval0), 
	vprintf, 
	(
	param0, 
	param1
	);
	ld.param.b32 	%r7, [retval0];
	} // callseq 0
$L__BB0_2:
	ret;

}


// ===== COMPILED SASS (sm_100) =====

	.target	sm_100

	.elftype	@"ET_EXEC"


//--------------------- .note.nv.tkinfo           --------------------------
	.section	.note.nv.tkinfo,"",@"SHT_NOTE"
	.sectionflags	@"SHF_NOTE_NV_TKINFO"
	.tkinfo
        /*0018*/ 	.word	0x00000002
        /*0030*/ 	.string	""
        /*0030*/ 	.string	"ptxas"
        /*0030*/ 	.string	"Cuda compilation tools, release 13.0, V13.0.88"
        /*0030*/ 	.string	"Build cuda_13.0.r13.0/compiler.36424714_0"
        /*0030*/ 	.string	"-arch sm_100 -m 64 "



//--------------------- .note.nv.cuinfo           --------------------------
	.section	.note.nv.cuinfo,"",@"SHT_NOTE"
	.sectionflags	@"SHF_NOTE_NV_CUINFO"
        /*0018*/ 	.short	0x0002
        /*001a*/ 	.short	0x0064
        /*001c*/ 	.short	0x0082
	.zero		2


//--------------------- .nv.info                  --------------------------
	.section	.nv.info,"",@"SHT_CUDA_INFO"
	.align	4


	//----- nvinfo : EIATTR_REGCOUNT
	.align		4
        /*0000*/ 	.byte	0x04, 0x2f
        /*0002*/ 	.short	(.L_2 - .L_1)
	.align		4
.L_1:
        /*0004*/ 	.word	index@(_Z20descriminator_kernelv)
        /*0008*/ 	.word	0x00000018


	//----- nvinfo : EIATTR_FRAME_SIZE
	.align		4
.L_2:
        /*000c*/ 	.byte	0x04, 0x11
        /*000e*/ 	.short	(.L_4 - .L_3)
	.align		4
.L_3:
        /*0010*/ 	.word	index@(_Z20descriminator_kernelv)
        /*0014*/ 	.word	0x00000010


	//----- nvinfo : EIATTR_MIN_STACK_SIZE
	.align		4
.L_4:
        /*0018*/ 	.byte	0x04, 0x12
        /*001a*/ 	.short	(.L_6 - .L_5)
	.align		4
.L_5:
        /*001c*/ 	.word	index@(_Z20descriminator_kernelv)
        /*0020*/ 	.word	0x00000010
.L_6:


//--------------------- .nv.compat                --------------------------
	.section	.nv.compat,"",@"SHT_CUDA_COMPAT_INFO"
	.align	4
        /*0000*/ 	.byte	0x02, 0x09, 0x00, 0x00, 0x02, 0x02, 0x01, 0x00, 0x02, 0x05, 0x05, 0x00, 0x03, 0x07, 0x01, 0x01
        /*0010*/ 	.byte	0x02, 0x03, 0x00, 0x00, 0x02, 0x06, 0x01, 0x00, 0x04, 0x0b, 0x08, 0x00, 0x09, 0x00, 0x00, 0x00
        /*0020*/ 	.byte	0x00, 0x00, 0x00, 0x00


//--------------------- .nv.info._Z20descriminator_kernelv --------------------------
	.section	.nv.info._Z20descriminator_kernelv,"",@"SHT_CUDA_INFO"
	.sectionflags	@""
	.align	4


	//----- nvinfo : EIATTR_CUDA_API_VERSION
	.align		4
        /*0000*/ 	.byte	0x04, 0x37
        /*0002*/ 	.short	(.L_8 - .L_7)
.L_7:
        /*0004*/ 	.word	0x00000082


	//----- nvinfo : EIATTR_SPARSE_MMA_MASK
	.align		4
.L_8:
        /*0008*/ 	.byte	0x03, 0x50
        /*000a*/ 	.short	0x0000


	//----- nvinfo : EIATTR_MAXREG_COUNT
	.align		4
        /*000c*/ 	.byte	0x03, 0x1b
        /*000e*/ 	.short	0x00ff


	//----- nvinfo : EIATTR_EXTERNS
	.align		4
        /*0010*/ 	.byte	0x04, 0x0f
        /*0012*/ 	.short	(.L_10 - .L_9)


	//   ....[0]....
	.align		4
.L_9:
        /*0014*/ 	.word	index@(vprintf)


	//----- nvinfo : EIATTR_MERCURY_ISA_VERSION
	.align		4
.L_10:
        /*0018*/ 	.byte	0x03, 0x5f
        /*001a*/ 	.short	0x0101


	//----- nvinfo : EIATTR_VRC_CTA_INIT_COUNT
	.align		4
        /*001c*/ 	.byte	0x02, 0x4a
	.zero		1
	.zero		1


	//----- nvinfo : EIATTR_SYSCALL_OFFSETS
	.align		4
        /*0020*/ 	.byte	0x04, 0x46
        /*0022*/ 	.short	(.L_12 - .L_11)


	//   ....[0]....
.L_11:
        /*0024*/ 	.word	0x00000190


	//----- nvinfo : EIATTR_EXIT_INSTR_OFFSETS
	.align		4
.L_12:
        /*0028*/ 	.byte	0x04, 0x1c
        /*002a*/ 	.short	(.L_14 - .L_13)


	//   ....[0]....
.L_13:
        /*002c*/ 	.word	0x000000b0


	//   ....[1]....
        /*0030*/ 	.word	0x000001a0


	//----- nvinfo : EIATTR_CRS_STACK_SIZE
	.align		4
.L_14:
        /*0034*/ 	.byte	0x04, 0x1e
        /*0036*/ 	.short	(.L_16 - .L_15)
.L_15:
        /*0038*/ 	.word	0x00000000


	//----- nvinfo : EIATTR_SW_WAR
	.align		4
.L_16:
        /*003c*/ 	.byte	0x04, 0x36
        /*003e*/ 	.short	(.L_18 - .L_17)
.L_17:
        /*0040*/ 	.word	0x00000008
.L_18:


//--------------------- .nv.callgraph             --------------------------
	.section	.nv.callgraph,"",@"SHT_CUDA_CALLGRAPH"
	.align	4
	.sectionentsize	8
	.align		4
        /*0000*/ 	.word	0x00000000
	.align		4
        /*0004*/ 	.word	0xffffffff
	.align		4
        /*0008*/ 	.word	index@(_Z20descriminator_kernelv)
	.align		4
        /*000c*/ 	.word	index@(vprintf)
	.align		4
        /*0010*/ 	.word	0x00000000
	.align		4
        /*0014*/ 	.word	0xfffffffe
	.align		4
        /*0018*/ 	.word	0x00000000
	.align		4
        /*001c*/ 	.word	0xfffffffd
	.align		4
        /*0020*/ 	.word	0x00000000
	.align		4
        /*0024*/ 	.word	0xfffffffc


//--------------------- .nv.constant4             --------------------------
	.section	.nv.constant4,"a",@progbits
	.align	8
	.align		8
.nv.constant4:
        /*0000*/ 	.dword	vprintf
	.align		8
        /*0008*/ 	.dword	$str


//--------------------- .text._Z20descriminator_kernelv --------------------------
	.section	.text._Z20descriminator_kernelv,"ax",@progbits
	.align	128
        .global         _Z20descriminator_kernelv
        .type           _Z20descriminator_kernelv,@function
        .size           _Z20descriminator_kernelv,(.L_x_2 - _Z20descriminator_kernelv)
        .other          _Z20descriminator_kernelv,@"STO_CUDA_ENTRY STV_DEFAULT"
_Z20descriminator_kernelv:
.text._Z20descriminator_kernelv:
[----:B------:R-:W0:Y:S01]  /*0000*/  LDC R1, c[0x0][0x37c] ;  /* 0x0000df00ff017b82 */ /* 0x000e220000000800 */
[----:B------:R-:W1:Y:S01]  /*0010*/  S2R R8, SR_TID.X ;  /* 0x0000000000087919 */ /* 0x000e620000002100 */
[----:B------:R-:W2:Y:S01]  /*0020*/  LDCU UR4, c[0x0][0x2f8] ;  /* 0x00005f00ff0477ac */ /* 0x000ea20008000800 */
[----:B0-----:R-:W-:Y:S01]  /*0030*/  VIADD R1, R1, 0xfffffff0 ;  /* 0xfffffff001017836 */ /* 0x001fe20000000000 */
[----:B------:R-:W0:Y:S04]  /*0040*/  LDCU UR5, c[0x0][0x2fc] ;  /* 0x00005f80ff0577ac */ /* 0x000e280008000800 */
[----:B--2---:R-:W-:-:S05]  /*0050*/  IADD3 R6, P1, PT, R1, UR4, RZ ;  /* 0x0000000401067c10 */ /* 0x004fca000ff3e0ff */
[----:B0-----:R-:W-:Y:S01]  /*0060*/  IMAD.X R7, RZ, RZ, UR5, P1 ;  /* 0x00000005ff077e24 */ /* 0x001fe200088e06ff */
[----:B-1----:R-:W-:-:S05]  /*0070*/  PRMT R0, R8, 0x9910, RZ ;  /* 0x0000991008007816 */ /* 0x002fca00000000ff */
[----:B------:R-:W-:-:S05]  /*0080*/  IMAD R0, R0, -0x3333, RZ ;  /* 0xffffcccd00007824 */ /* 0x000fca00078e02ff */
[----:B------:R-:W-:-:S04]  /*0090*/  LOP3.LUT R0, R0, 0xffff, RZ, 0xc0, !PT ;  /* 0x0000ffff00007812 */ /* 0x000fc800078ec0ff */
[----:B------:R-:W-:-:S13]  /*00a0*/  ISETP.GT.U32.AND P0, PT, R0, 0x3333, PT ;  /* 0x000033330000780c */ /* 0x000fda0003f04070 */
[----:B------:R-:W-:Y:S05]  /*00b0*/  @P0 EXIT ;  /* 0x000000000000094d */ /* 0x000fea0003800000 */
[----:B------:R-:W0:Y:S01]  /*00c0*/  S2R R0, SR_LTMASK ;  /* 0x0000000000007919 */ /* 0x000e220000003900 */
[----:B------:R-:W-:Y:S01]  /*00d0*/  VOTEU.ANY UR4, UPT, PT ;  /* 0x0000000000047886 */ /* 0x000fe200038e0100 */
[----:B------:R-:W-:Y:S01]  /*00e0*/  MOV R2, 0x0 ;  /* 0x0000000000027802 */ /* 0x000fe20000000f00 */
[----:B------:R-:W1:Y:S05]  /*00f0*/  S2R R9, SR_CTAID.X ;  /* 0x0000000000097919 */ /* 0x000e6a0000002500 */
[----:B------:R-:W2:Y:S01]  /*0100*/  LDC.64 R2, c[0x4][R2] ;  /* 0x0100000002027b82 */ /* 0x000ea20000000a00 */
[----:B0-----:R-:W-:Y:S01]  /*0110*/  LOP3.LUT R0, R0, UR4, RZ, 0xc0, !PT ;  /* 0x0000000400007c12 */ /* 0x001fe2000f8ec0ff */
[----:B------:R-:W0:Y:S01]  /*0120*/  LDCU.64 UR4, c[0x4][0x8] ;  /* 0x01000100ff0477ac */ /* 0x000e220008000a00 */
[----:B-1----:R1:W-:Y:S04]  /*0130*/  STL.64 [R1], R8 ;  /* 0x0000000801007387 */ /* 0x0023e80000100a00 */
[----:B------:R-:W3:Y:S01]  /*0140*/  POPC R0, R0 ;  /* 0x0000000000007309 */ /* 0x000ee20000000000 */
[----:B0-----:R-:W-:Y:S01]  /*0150*/  IMAD.U32 R4, RZ, RZ, UR4 ;  /* 0x00000004ff047e24 */ /* 0x001fe2000f8e00ff */
[----:B---3--:R1:W-:Y:S01]  /*0160*/  STL [R1+0x8], R0 ;  /* 0x0000080001007387 */ /* 0x0083e20000100800 */
[----:B------:R-:W-:-:S07]  /*0170*/  IMAD.U32 R5, RZ, RZ, UR5 ;  /* 0x00000005ff057e24 */ /* 0x000fce000f8e00ff */
[----:B------:R-:W-:-:S07]  /*0180*/  LEPC R20, `(.L_x_0) ;  /* 0x000000001014794e */ /* 0x000fce0000000000 */
[----:B-12---:R-:W-:Y:S05]  /*0190*/  CALL.ABS.NOINC R2 ;  /* 0x0000000002007343 */ /* 0x006fea0003c00000 */
.L_x_0:
[----:B------:R-:W-:Y:S05]  /*01a0*/  EXIT ;  /* 0x000000000000794d */ /* 0x000fea0003800000 */
.L_x_1:
[----:B------:R-:W-:-:S00]  /*01b0*/  BRA `(.L_x_1) ;  /* 0xfffffffc00fc7947 */ /* 0x000fc0000383ffff */
[----:B------:R-:W-:-:S00]  /*01c0*/  NOP ;  /* 0x0000000000007918 */ /* 0x000fc00000000000 */
        /* <DEDUP_REMOVED lines=11> */
.L_x_2:


//--------------------- .nv.global.init           --------------------------
	.section	.nv.global.init,"aw",@progbits
.nv.global.init:
	.type		$str,@object
	.size		$str,(.L_0 - $str)
$str:
        /*0000*/ 	.byte	0x54, 0x68, 0x72, 0x65, 0x61, 0x64, 0x20, 0x49, 0x44, 0x3a, 0x20, 0x25, 0x64, 0x20, 0x42, 0x6c
        /*0010*/ 	.byte	0x6f, 0x63, 0x6b, 0x20, 0x49, 0x44, 0x3a, 0x20, 0x25, 0x64, 0x20, 0x43, 0x6f, 0x61, 0x6c, 0x65
        /*0020*/ 	.byte	0x73, 0x63, 0x65, 0x64, 0x20, 0x54, 0x68, 0x72, 0x65, 0x61, 0x64, 0x20, 0x52, 0x61, 0x6e, 0x6b
        /*0030*/ 	.byte	0x3a, 0x20, 0x25, 0x64, 0x20, 0x0a, 0x00
.L_0:


//--------------------- .nv.shared.reserved.0     --------------------------
	.section	.nv.shared.reserved.0,"aw",@nobits
	.weak		__nv_reservedSMEM_offset_0_alias
	.size		__nv_reservedSMEM_offset_0_alias, 0, 64
	.other		__nv_reservedSMEM_offset_0_alias,@"STO_CUDA_RESERVED_SHARED STV_DEFAULT"
__nv_reservedSMEM_offset_0_alias:
	.zero		0
	.zero		64


//--------------------- .nv.constant0._Z20descriminator_kernelv --------------------------
	.section	.nv.constant0._Z20descriminator_kernelv,"a",@progbits
	.sectionflags	@""
	.align	4
.nv.constant0._Z20descriminator_kernelv:
	.zero		896


//--------------------- SYMBOLS --------------------------

	.type		.nv.reservedSmem.offset0,@object
	.size		.nv.reservedSmem.offset0,0x4
	.type		vprintf,@function
